//
// Generated by NVIDIA NVVM Compiler
//
// Compiler Build ID: CL-36424714
// Cuda compilation tools, release 13.0, V13.0.88
// Based on NVVM 20.0.0
//

.version 9.0
.target sm_100
.address_size 64

	// .globl	_Z15naive_histogramPKiPii

.visible .entry _Z15naive_histogramPKiPii(
	.param .u64 .ptr .align 1 _Z15naive_histogramPKiPii_param_0,
	.param .u64 .ptr .align 1 _Z15naive_histogramPKiPii_param_1,
	.param .u32 _Z15naive_histogramPKiPii_param_2
)
{


	ret;

}
	// .globl	_Z17private_histogramPKiPii
.visible .entry _Z17private_histogramPKiPii(
	.param .u64 .ptr .align 1 _Z17private_histogramPKiPii_param_0,
	.param .u64 .ptr .align 1 _Z17private_histogramPKiPii_param_1,
	.param .u32 _Z17private_histogramPKiPii_param_2
)
{


	bar.sync 	0;
	bar.sync 	0;
	ret;

}
	// .globl	_Z19coarsened_histogramPKiPii
.visible .entry _Z19coarsened_histogramPKiPii(
	.param .u64 .ptr .align 1 _Z19coarsened_histogramPKiPii_param_0,
	.param .u64 .ptr .align 1 _Z19coarsened_histogramPKiPii_param_1,
	.param .u32 _Z19coarsened_histogramPKiPii_param_2
)
{


	bar.sync 	0;
	bar.sync 	0;
	ret;

}


// ===== COMPILED SASS (sm_100) =====

	.target	sm_100

	.elftype	@"ET_EXEC"


//--------------------- .note.nv.tkinfo           --------------------------
	.section	.note.nv.tkinfo,"",@"SHT_NOTE"
	.sectionflags	@"SHF_NOTE_NV_TKINFO"
	.tkinfo
        /*0018*/ 	.word	0x00000002
        /*0030*/ 	.string	""
        /*0030*/ 	.string	"ptxas"
        /*0030*/ 	.string	"Cuda compilation tools, release 13.0, V13.0.88"
        /*0030*/ 	.string	"Build cuda_13.0.r13.0/compiler.36424714_0"
        /*0030*/ 	.string	"-arch sm_100 -m 64 "



//--------------------- .note.nv.cuinfo           --------------------------
	.section	.note.nv.cuinfo,"",@"SHT_NOTE"
	.sectionflags	@"SHF_NOTE_NV_CUINFO"
        /*0018*/ 	.short	0x0002
        /*001a*/ 	.short	0x0064
        /*001c*/ 	.short	0x0082
	.zero		2


//--------------------- .nv.info                  --------------------------
	.section	.nv.info,"",@"SHT_CUDA_INFO"
	.align	4


	//----- nvinfo : EIATTR_REGCOUNT
	.align		4
        /*0000*/ 	.byte	0x04, 0x2f
        /*0002*/ 	.short	(.L_1 - .L_0)
	.align		4
.L_0:
        /*0004*/ 	.word	index@(_Z15naive_histogramPKiPii)
        /*0008*/ 	.word	0x00000004


	//----- nvinfo : EIATTR_FRAME_SIZE
	.align		4
.L_1:
        /*000c*/ 	.byte	0x04, 0x11
        /*000e*/ 	.short	(.L_3 - .L_2)
	.align		4
.L_2:
        /*0010*/ 	.word	index@(_Z15naive_histogramPKiPii)
        /*0014*/ 	.word	0x00000000


	//----- nvinfo : EIATTR_REGCOUNT
	.align		4
.L_3:
        /*0018*/ 	.byte	0x04, 0x2f
        /*001a*/ 	.short	(.L_5 - .L_4)
	.align		4
.L_4:
        /*001c*/ 	.word	index@(_Z17private_histogramPKiPii)
        /*0020*/ 	.word	0x00000004


	//----- nvinfo : EIATTR_FRAME_SIZE
	.align		4
.L_5:
        /*0024*/ 	.byte	0x04, 0x11
        /*0026*/ 	.short	(.L_7 - .L_6)
	.align		4
.L_6:
        /*0028*/ 	.word	index@(_Z17private_histogramPKiPii)
        /*002c*/ 	.word	0x00000000


	//----- nvinfo : EIATTR_REGCOUNT
	.align		4
.L_7:
        /*0030*/ 	.byte	0x04, 0x2f
        /*0032*/ 	.short	(.L_9 - .L_8)
	.align		4
.L_8:
        /*0034*/ 	.word	index@(_Z19coarsened_histogramPKiPii)
        /*0038*/ 	.word	0x00000004


	//----- nvinfo : EIATTR_FRAME_SIZE
	.align		4
.L_9:
        /*003c*/ 	.byte	0x04, 0x11
        /*003e*/ 	.short	(.L_11 - .L_10)
	.align		4
.L_10:
        /*0040*/ 	.word	index@(_Z19coarsened_histogramPKiPii)
        /*0044*/ 	.word	0x00000000


	//----- nvinfo : EIATTR_MIN_STACK_SIZE
	.align		4
.L_11:
        /*0048*/ 	.byte	0x04, 0x12
        /*004a*/ 	.short	(.L_13 - .L_12)
	.align		4
.L_12:
        /*004c*/ 	.word	index@(_Z19coarsened_histogramPKiPii)
        /*0050*/ 	.word	0x00000000


	//----- nvinfo : EIATTR_MIN_STACK_SIZE
	.align		4
.L_13:
        /*0054*/ 	.byte	0x04, 0x12
        /*0056*/ 	.short	(.L_15 - .L_14)
	.align		4
.L_14:
        /*0058*/ 	.word	index@(_Z17private_histogramPKiPii)
        /*005c*/ 	.word	0x00000000


	//----- nvinfo : EIATTR_MIN_STACK_SIZE
	.align		4
.L_15:
        /*0060*/ 	.byte	0x04, 0x12
        /*0062*/ 	.short	(.L_17 - .L_16)
	.align		4
.L_16:
        /*0064*/ 	.word	index@(_Z15naive_histogramPKiPii)
        /*0068*/ 	.word	0x00000000
.L_17:


//--------------------- .nv.compat                --------------------------
	.section	.nv.compat,"",@"SHT_CUDA_COMPAT_INFO"
	.align	4
        /*0000*/ 	.byte	0x02, 0x09, 0x00, 0x00, 0x02, 0x02, 0x01, 0x00, 0x02, 0x05, 0x05, 0x00, 0x03, 0x07, 0x01, 0x01
        /*0010*/ 	.byte	0x02, 0x03, 0x00, 0x00, 0x02, 0x06, 0x01, 0x00, 0x04, 0x0b, 0x08, 0x00, 0x09, 0x00, 0x00, 0x00
        /*0020*/ 	.byte	0x00, 0x00, 0x00, 0x00


//--------------------- .nv.info._Z19coarsened_histogramPKiPii --------------------------
	.section	.nv.info._Z19coarsened_histogramPKiPii,"",@"SHT_CUDA_INFO"
	.sectionflags	@""
	.align	4


	//----- nvinfo : EIATTR_CUDA_API_VERSION
	.align		4
        /*0000*/ 	.byte	0x04, 0x37
        /*0002*/ 	.short	(.L_19 - .L_18)
.L_18:
        /*0004*/ 	.word	0x00000082


	//----- nvinfo : EIATTR_KPARAM_INFO
	.align		4
.L_19:
        /*0008*/ 	.byte	0x04, 0x17
        /*000a*/ 	.short	(.L_21 - .L_20)
.L_20:
        /*000c*/ 	.word	0x00000000
        /*0010*/ 	.short	0x0002
        /*0012*/ 	.short	0x0010
        /*0014*/ 	.byte	0x00, 0xf0, 0x11, 0x00


	//----- nvinfo : EIATTR_KPARAM_INFO
	.align		4
.L_21:
        /*0018*/ 	.byte	0x04, 0x17
        /*001a*/ 	.short	(.L_23 - .L_22)
.L_22:
        /*001c*/ 	.word	0x00000000
        /*0020*/ 	.short	0x0001
        /*0022*/ 	.short	0x0008
        /*0024*/ 	.byte	0x00, 0xf5, 0x21, 0x00


	//----- nvinfo : EIATTR_KPARAM_INFO
	.align		4
.L_23:
        /*0028*/ 	.byte	0x04, 0x17
        /*002a*/ 	.short	(.L_25 - .L_24)
.L_24:
        /*002c*/ 	.word	0x00000000
        /*0030*/ 	.short	0x0000
        /*0032*/ 	.short	0x0000
        /*0034*/ 	.byte	0x00, 0xf5, 0x21, 0x00


	//----- nvinfo : EIATTR_SPARSE_MMA_MASK
	.align		4
.L_25:
        /*0038*/ 	.byte	0x03, 0x50
        /*003a*/ 	.short	0x0000


	//----- nvinfo : EIATTR_MAXREG_COUNT
	.align		4
        /*003c*/ 	.byte	0x03, 0x1b
        /*003e*/ 	.short	0x00ff


	//----- nvinfo : EIATTR_NUM_BARRIERS
	.align		4
        /*0040*/ 	.byte	0x02, 0x4c
        /*0042*/ 	.byte	0x01
	.zero		1


	//----- nvinfo : EIATTR_MERCURY_ISA_VERSION
	.align		4
        /*0044*/ 	.byte	0x03, 0x5f
        /*0046*/ 	.short	0x0101


	//----- nvinfo : EIATTR_VRC_CTA_INIT_COUNT
	.align		4
        /*0048*/ 	.byte	0x02, 0x4a
	.zero		1
	.zero		1


	//----- nvinfo : EIATTR_EXIT_INSTR_OFFSETS
	.align		4
        /*004c*/ 	.byte	0x04, 0x1c
        /*004e*/ 	.short	(.L_27 - .L_26)


	//   ....[0]....
.L_26:
        /*0050*/ 	.word	0x00000030


	//----- nvinfo : EIATTR_CBANK_PARAM_SIZE
	.align		4
.L_27:
        /*0054*/ 	.byte	0x03, 0x19
        /*0056*/ 	.short	0x0014


	//----- nvinfo : EIATTR_PARAM_CBANK
	.align		4
        /*0058*/ 	.byte	0x04, 0x0a
        /*005a*/ 	.short	(.L_29 - .L_28)
	.align		4
.L_28:
        /*005c*/ 	.word	index@(.nv.constant0._Z19coarsened_histogramPKiPii)
        /*0060*/ 	.short	0x0380
        /*0062*/ 	.short	0x0014


	//----- nvinfo : EIATTR_SW_WAR
	.align		4
.L_29:
        /*0064*/ 	.byte	0x04, 0x36
        /*0066*/ 	.short	(.L_31 - .L_30)
.L_30:
        /*0068*/ 	.word	0x00000008
.L_31:


//--------------------- .nv.info._Z17private_histogramPKiPii --------------------------
	.section	.nv.info._Z17private_histogramPKiPii,"",@"SHT_CUDA_INFO"
	.sectionflags	@""
	.align	4


	//----- nvinfo : EIATTR_CUDA_API_VERSION
	.align		4
        /*0000*/ 	.byte	0x04, 0x37
        /*0002*/ 	.short	(.L_33 - .L_32)
.L_32:
        /*0004*/ 	.word	0x00000082


	//----- nvinfo : EIATTR_KPARAM_INFO
	.align		4
.L_33:
        /*0008*/ 	.byte	0x04, 0x17
        /*000a*/ 	.short	(.L_35 - .L_34)
.L_34:
        /*000c*/ 	.word	0x00000000
        /*0010*/ 	.short	0x0002
        /*0012*/ 	.short	0x0010
        /*0014*/ 	.byte	0x00, 0xf0, 0x11, 0x00


	//----- nvinfo : EIATTR_KPARAM_INFO
	.align		4
.L_35:
        /*0018*/ 	.byte	0x04, 0x17
        /*001a*/ 	.short	(.L_37 - .L_36)
.L_36:
        /*001c*/ 	.word	0x00000000
        /*0020*/ 	.short	0x0001
        /*0022*/ 	.short	0x0008
        /*0024*/ 	.byte	0x00, 0xf5, 0x21, 0x00


	//----- nvinfo : EIATTR_KPARAM_INFO
	.align		4
.L_37:
        /*0028*/ 	.byte	0x04, 0x17
        /*002a*/ 	.short	(.L_39 - .L_38)
.L_38:
        /*002c*/ 	.word	0x00000000
        /*0030*/ 	.short	0x0000
        /*0032*/ 	.short	0x0000
        /*0034*/ 	.byte	0x00, 0xf5, 0x21, 0x00


	//----- nvinfo : EIATTR_SPARSE_MMA_MASK
	.align		4
.L_39:
        /*0038*/ 	.byte	0x03, 0x50
        /*003a*/ 	.short	0x0000


	//----- nvinfo : EIATTR_MAXREG_COUNT
	.align		4
        /*003c*/ 	.byte	0x03, 0x1b
        /*003e*/ 	.short	0x00ff


	//----- nvinfo : EIATTR_NUM_BARRIERS
	.align		4
        /*0040*/ 	.byte	0x02, 0x4c
        /*0042*/ 	.byte	0x01
	.zero		1


	//----- nvinfo : EIATTR_MERCURY_ISA_VERSION
	.align		4
        /*0044*/ 	.byte	0x03, 0x5f
        /*0046*/ 	.short	0x0101


	//----- nvinfo : EIATTR_VRC_CTA_INIT_COUNT
	.align		4
        /*0048*/ 	.byte	0x02, 0x4a
	.zero		1
	.zero		1


	//----- nvinfo : EIATTR_EXIT_INSTR_OFFSETS
	.align		4
        /*004c*/ 	.byte	0x04, 0x1c
        /*004e*/ 	.short	(.L_41 - .L_40)


	//   ....[0]....
.L_40:
        /*0050*/ 	.word	0x00000030


	//----- nvinfo : EIATTR_CBANK_PARAM_SIZE
	.align		4
.L_41:
        /*0054*/ 	.byte	0x03, 0x19
        /*0056*/ 	.short	0x0014


	//----- nvinfo : EIATTR_PARAM_CBANK
	.align		4
        /*0058*/ 	.byte	0x04, 0x0a
        /*005a*/ 	.short	(.L_43 - .L_42)
	.align		4
.L_42:
        /*005c*/ 	.word	index@(.nv.constant0._Z17private_histogramPKiPii)
        /*0060*/ 	.short	0x0380
        /*0062*/ 	.short	0x0014


	//----- nvinfo : EIATTR_SW_WAR
	.align		4
.L_43:
        /*0064*/ 	.byte	0x04, 0x36
        /*0066*/ 	.short	(.L_45 - .L_44)
.L_44:
        /*0068*/ 	.word	0x00000008
.L_45:


//--------------------- .nv.info._Z15naive_histogramPKiPii --------------------------
	.section	.nv.info._Z15naive_histogramPKiPii,"",@"SHT_CUDA_INFO"
	.sectionflags	@""
	.align	4


	//----- nvinfo : EIATTR_CUDA_API_VERSION
	.align		4
        /*0000*/ 	.byte	0x04, 0x37
        /*0002*/ 	.short	(.L_47 - .L_46)
.L_46:
        /*0004*/ 	.word	0x00000082


	//----- nvinfo : EIATTR_KPARAM_INFO
	.align		4
.L_47:
        /*0008*/ 	.byte	0x04, 0x17
        /*000a*/ 	.short	(.L_49 - .L_48)
.L_48:
        /*000c*/ 	.word	0x00000000
        /*0010*/ 	.short	0x0002
        /*0012*/ 	.short	0x0010
        /*0014*/ 	.byte	0x00, 0xf0, 0x11, 0x00


	//----- nvinfo : EIATTR_KPARAM_INFO
	.align		4
.L_49:
        /*0018*/ 	.byte	0x04, 0x17
        /*001a*/ 	.short	(.L_51 - .L_50)
.L_50:
        /*001c*/ 	.word	0x00000000
        /*0020*/ 	.short	0x0001
        /*0022*/ 	.short	0x0008
        /*0024*/ 	.byte	0x00, 0xf5, 0x21, 0x00


	//----- nvinfo : EIATTR_KPARAM_INFO
	.align		4
.L_51:
        /*0028*/ 	.byte	0x04, 0x17
        /*002a*/ 	.short	(.L_53 - .L_52)
.L_52:
        /*002c*/ 	.word	0x00000000
        /*0030*/ 	.short	0x0000
        /*0032*/ 	.short	0x0000
        /*0034*/ 	.byte	0x00, 0xf5, 0x21, 0x00


	//----- nvinfo : EIATTR_SPARSE_MMA_MASK
	.align		4
.L_53:
        /*0038*/ 	.byte	0x03, 0x50
        /*003a*/ 	.short	0x0000


	//----- nvinfo : EIATTR_MAXREG_COUNT
	.align		4
        /*003c*/ 	.byte	0x03, 0x1b
        /*003e*/ 	.short	0x00ff


	//----- nvinfo : EIATTR_MERCURY_ISA_VERSION
	.align		4
        /*0040*/ 	.byte	0x03, 0x5f
        /*0042*/ 	.short	0x0101


	//----- nvinfo : EIATTR_VRC_CTA_INIT_COUNT
	.align		4
        /*0044*/ 	.byte	0x02, 0x4a
	.zero		1
	.zero		1


	//----- nvinfo : EIATTR_EXIT_INSTR_OFFSETS
	.align		4
        /*0048*/ 	.byte	0x04, 0x1c
        /*004a*/ 	.short	(.L_55 - .L_54)


	//   ....[0]....
.L_54:
        /*004c*/ 	.word	0x00000010


	//----- nvinfo : EIATTR_CBANK_PARAM_SIZE
	.align		4
.L_55:
        /*0050*/ 	.byte	0x03, 0x19
        /*0052*/ 	.short	0x0014


	//----- nvinfo : EIATTR_PARAM_CBANK
	.align		4
        /*0054*/ 	.byte	0x04, 0x0a
        /*0056*/ 	.short	(.L_57 - .L_56)
	.align		4
.L_56:
        /*0058*/ 	.word	index@(.nv.constant0._Z15naive_histogramPKiPii)
        /*005c*/ 	.short	0x0380
        /*005e*/ 	.short	0x0014


	//----- nvinfo : EIATTR_SW_WAR
	.align		4
.L_57:
        /*0060*/ 	.byte	0x04, 0x36
        /*0062*/ 	.short	(.L_59 - .L_58)
.L_58:
        /*0064*/ 	.word	0x00000008
.L_59:


//--------------------- .nv.callgraph             --------------------------
	.section	.nv.callgraph,"",@"SHT_CUDA_CALLGRAPH"
	.align	4
	.sectionentsize	8
	.align		4
        /*0000*/ 	.word	0x00000000
	.align		4
        /*0004*/ 	.word	0xffffffff
	.align		4
        /*0008*/ 	.word	0x00000000
	.align		4
        /*000c*/ 	.word	0xfffffffe
	.align		4
        /*0010*/ 	.word	0x00000000
	.align		4
        /*0014*/ 	.word	0xfffffffd
	.align		4
        /*0018*/ 	.word	0x00000000
	.align		4
        /*001c*/ 	.word	0xfffffffc


//--------------------- .text._Z19coarsened_histogramPKiPii --------------------------
	.section	.text._Z19coarsened_histogramPKiPii,"ax",@progbits
	.align	128
        .global         _Z19coarsened_histogramPKiPii
        .type           _Z19coarsened_histogramPKiPii,@function
        .size           _Z19coarsened_histogramPKiPii,(.L_x_3 - _Z19coarsened_histogramPKiPii)
        .other          _Z19coarsened_histogramPKiPii,@"STO_CUDA_ENTRY STV_DEFAULT"
_Z19coarsened_histogramPKiPii:
.text._Z19coarsened_histogramPKiPii:
[----:B------:R-:W-:Y:S08]  /*0000*/  LDC R1, c[0x0][0x37c] ;  /* 0x0000df00ff017b82 */ /* 0x000ff00000000800 */
[----:B------:R-:W-:Y:S08]  /*0010*/  BAR.SYNC.DEFER_BLOCKING 0x0 ;  /* 0x0000000000007b1d */ /* 0x000ff00000010000 */
[----:B------:R-:W-:Y:S06]  /*0020*/  BAR.SYNC.DEFER_BLOCKING 0x0 ;  /* 0x0000000000007b1d */ /* 0x000fec0000010000 */
[----:B------:R-:W-:Y:S05]  /*0030*/  EXIT ;  /* 0x000000000000794d */ /* 0x000fea0003800000 */
.L_x_0:
[----:B------:R-:W-:-:S00]  /*0040*/  BRA `(.L_x_0) ;  /* 0xfffffffc00fc7947 */ /* 0x000fc0000383ffff */
[----:B------:R-:W-:-:S00]  /*0050*/  NOP ;  /* 0x0000000000007918 */ /* 0x000fc00000000000 */
        /* <DEDUP_REMOVED lines=10> */
.L_x_3:


//--------------------- .text._Z17private_histogramPKiPii --------------------------
	.section	.text._Z17private_histogramPKiPii,"ax",@progbits
	.align	128
        .global         _Z17private_histogramPKiPii
        .type           _Z17private_histogramPKiPii,@function
        .size           _Z17private_histogramPKiPii,(.L_x_4 - _Z17private_histogramPKiPii)
        .other          _Z17private_histogramPKiPii,@"STO_CUDA_ENTRY STV_DEFAULT"
_Z17private_histogramPKiPii:
.text._Z17private_histogramPKiPii:
[----:B------:R-:W-:Y:S08]  /*0000*/  LDC R1, c[0x0][0x37c] ;  /* 0x0000df00ff017b82 */ /* 0x000ff00000000800 */
[----:B------:R-:W-:Y:S08]  /*0010*/  BAR.SYNC.DEFER_BLOCKING 0x0 ;  /* 0x0000000000007b1d */ /* 0x000ff00000010000 */
[----:B------:R-:W-:Y:S06]  /*0020*/  BAR.SYNC.DEFER_BLOCKING 0x0 ;  /* 0x0000000000007b1d */ /* 0x000fec0000010000 */
[----:B------:R-:W-:Y:S05]  /*0030*/  EXIT ;  /* 0x000000000000794d */ /* 0x000fea0003800000 */
.L_x_1:
        /* <DEDUP_REMOVED lines=12> */
.L_x_4:


//--------------------- .text._Z15naive_histogramPKiPii --------------------------
	.section	.text._Z15naive_histogramPKiPii,"ax",@progbits
	.align	128
        .global         _Z15naive_histogramPKiPii
        .type           _Z15naive_histogramPKiPii,@function
        .size           _Z15naive_histogramPKiPii,(.L_x_5 - _Z15naive_histogramPKiPii)
        .other          _Z15naive_histogramPKiPii,@"STO_CUDA_ENTRY STV_DEFAULT"
_Z15naive_histogramPKiPii:
.text._Z15naive_histogramPKiPii:
[----:B------:R-:W-:Y:S01]  /*0000*/  LDC R1, c[0x0][0x37c] ;  /* 0x0000df00ff017b82 */ /* 0x000fe20000000800 */
[----:B------:R-:W-:Y:S05]  /*0010*/  EXIT ;  /* 0x000000000000794d */ /* 0x000fea0003800000 */
.L_x_2:
        /* <DEDUP_REMOVED lines=14> */
.L_x_5:


//--------------------- .nv.shared.reserved.0     --------------------------
	.section	.nv.shared.reserved.0,"aw",@nobits
	.weak		__nv_reservedSMEM_offset_0_alias
	.size		__nv_reservedSMEM_offset_0_alias, 0, 64
	.other		__nv_reservedSMEM_offset_0_alias,@"STO_CUDA_RESERVED_SHARED STV_DEFAULT"
__nv_reservedSMEM_offset_0_alias:
	.zero		0
	.zero		64


//--------------------- .nv.constant0._Z19coarsened_histogramPKiPii --------------------------
	.section	.nv.constant0._Z19coarsened_histogramPKiPii,"a",@progbits
	.sectionflags	@""
	.align	4
.nv.constant0._Z19coarsened_histogramPKiPii:
	.zero		916


//--------------------- .nv.constant0._Z17private_histogramPKiPii --------------------------
	.section	.nv.constant0._Z17private_histogramPKiPii,"a",@progbits
	.sectionflags	@""
	.align	4
.nv.constant0._Z17private_histogramPKiPii:
	.zero		916


//--------------------- .nv.constant0._Z15naive_histogramPKiPii --------------------------
	.section	.nv.constant0._Z15naive_histogramPKiPii,"a",@progbits
	.sectionflags	@""
	.align	4
.nv.constant0._Z15naive_histogramPKiPii:
	.zero		916


//--------------------- SYMBOLS --------------------------

	.type		.nv.reservedSmem.offset0,@object
	.size		.nv.reservedSmem.offset0,0x4
